	.headerflags	@"EF_CUDA_TEXMODE_UNIFIED EF_CUDA_64BIT_ADDRESS EF_CUDA_ACCELERATORS EF_CUDA_SM90 EF_CUDA_VIRTUAL_SM(EF_CUDA_SM90)"
	.elftype	@"ET_EXEC"


//--------------------- .nv.info                  --------------------------
	.section	.nv.info,"",@"SHT_CUDA_INFO"
	.align	4


	//----- nvinfo : EIATTR_REGCOUNT
	.align		4
        /*0000*/ 	.byte	0x04, 0x2f
        /*0002*/ 	.short	(.L_3 - .L_2)
	.align		4
.L_2:
        /*0004*/ 	.word	index@(triton_poi_fused_cat_3)
        /*0008*/ 	.word	0x00000028


	//----- nvinfo : EIATTR_MIN_STACK_SIZE
	.align		4
.L_3:
        /*000c*/ 	.byte	0x04, 0x12
        /*000e*/ 	.short	(.L_5 - .L_4)
	.align		4
.L_4:
        /*0010*/ 	.word	index@(triton_poi_fused_cat_3)
        /*0014*/ 	.word	0x00000000


	//----- nvinfo : EIATTR_FRAME_SIZE
	.align		4
.L_5:
        /*0018*/ 	.byte	0x04, 0x11
        /*001a*/ 	.short	(.L_7 - .L_6)
	.align		4
.L_6:
        /*001c*/ 	.word	index@(triton_poi_fused_cat_3)
        /*0020*/ 	.word	0x00000000


	//----- nvinfo : EIATTR_MIN_STACK_SIZE
	.align		4
.L_7:
        /*0024*/ 	.byte	0x04, 0x12
        /*0026*/ 	.short	(.L_9 - .L_8)
	.align		4
.L_8:
        /*0028*/ 	.word	index@(triton_poi_fused_cat_3)
        /*002c*/ 	.word	0x00000000
.L_9:


//--------------------- .nv.info.triton_poi_fused_cat_3 --------------------------
	.section	.nv.info.triton_poi_fused_cat_3,"",@"SHT_CUDA_INFO"
	.sectionflags	@""
	.align	4


	//----- nvinfo : EIATTR_CUDA_API_VERSION
	.align		4
        /*0000*/ 	.byte	0x04, 0x37
        /*0002*/ 	.short	(.L_11 - .L_10)
.L_10:
        /*0004*/ 	.word	0x0000007c


	//----- nvinfo : EIATTR_KPARAM_INFO
	.align		4
.L_11:
        /*0008*/ 	.byte	0x04, 0x17
        /*000a*/ 	.short	(.L_13 - .L_12)
.L_12:
        /*000c*/ 	.word	0x00000000
        /*0010*/ 	.short	0x0015
        /*0012*/ 	.short	0x00a8
        /*0014*/ 	.byte	0x00, 0xf0, 0x11, 0x00


	//----- nvinfo : EIATTR_KPARAM_INFO
	.align		4
.L_13:
        /*0018*/ 	.byte	0x04, 0x17
        /*001a*/ 	.short	(.L_15 - .L_14)
.L_14:
        /*001c*/ 	.word	0x00000000
        /*0020*/ 	.short	0x0014
        /*0022*/ 	.short	0x00a0
        /*0024*/ 	.byte	0x00, 0xf4, 0x21, 0x00


	//----- nvinfo : EIATTR_KPARAM_INFO
	.align		4
.L_15:
        /*0028*/ 	.byte	0x04, 0x17
        /*002a*/ 	.short	(.L_17 - .L_16)
.L_16:
        /*002c*/ 	.word	0x00000000
        /*0030*/ 	.short	0x0013
        /*0032*/ 	.short	0x0098
        /*0034*/ 	.byte	0x00, 0xf4, 0x21, 0x00


	//----- nvinfo : EIATTR_KPARAM_INFO
	.align		4
.L_17:
        /*0038*/ 	.byte	0x04, 0x17
        /*003a*/ 	.short	(.L_19 - .L_18)
.L_18:
        /*003c*/ 	.word	0x00000000
        /*0040*/ 	.short	0x0012
        /*0042*/ 	.short	0x0090
        /*0044*/ 	.byte	0x00, 0xf4, 0x21, 0x00


	//----- nvinfo : EIATTR_KPARAM_INFO
	.align		4
.L_19:
        /*0048*/ 	.byte	0x04, 0x17
        /*004a*/ 	.short	(.L_21 - .L_20)
.L_20:
        /*004c*/ 	.word	0x00000000
        /*0050*/ 	.short	0x0011
        /*0052*/ 	.short	0x0088
        /*0054*/ 	.byte	0x00, 0xf4, 0x21, 0x00


	//----- nvinfo : EIATTR_KPARAM_INFO
	.align		4
.L_21:
        /*0058*/ 	.byte	0x04, 0x17
        /*005a*/ 	.short	(.L_23 - .L_22)
.L_22:
        /*005c*/ 	.word	0x00000000
        /*0060*/ 	.short	0x0010
        /*0062*/ 	.short	0x0080
        /*0064*/ 	.byte	0x00, 0xf4, 0x21, 0x00


	//----- nvinfo : EIATTR_KPARAM_INFO
	.align		4
.L_23:
        /*0068*/ 	.byte	0x04, 0x17
        /*006a*/ 	.short	(.L_25 - .L_24)
.L_24:
        /*006c*/ 	.word	0x00000000
        /*0070*/ 	.short	0x000f
        /*0072*/ 	.short	0x0078
        /*0074*/ 	.byte	0x00, 0xf4, 0x21, 0x00


	//----- nvinfo : EIATTR_KPARAM_INFO
	.align		4
.L_25:
        /*0078*/ 	.byte	0x04, 0x17
        /*007a*/ 	.short	(.L_27 - .L_26)
.L_26:
        /*007c*/ 	.word	0x00000000
        /*0080*/ 	.short	0x000e
        /*0082*/ 	.short	0x0070
        /*0084*/ 	.byte	0x00, 0xf4, 0x21, 0x00


	//----- nvinfo : EIATTR_KPARAM_INFO
	.align		4
.L_27:
        /*0088*/ 	.byte	0x04, 0x17
        /*008a*/ 	.short	(.L_29 - .L_28)
.L_28:
        /*008c*/ 	.word	0x00000000
        /*0090*/ 	.short	0x000d
        /*0092*/ 	.short	0x0068
        /*0094*/ 	.byte	0x00, 0xf4, 0x21, 0x00


	//----- nvinfo : EIATTR_KPARAM_INFO
	.align		4
.L_29:
        /*0098*/ 	.byte	0x04, 0x17
        /*009a*/ 	.short	(.L_31 - .L_30)
.L_30:
        /*009c*/ 	.word	0x00000000
        /*00a0*/ 	.short	0x000c
        /*00a2*/ 	.short	0x0060
        /*00a4*/ 	.byte	0x00, 0xf4, 0x21, 0x00


	//----- nvinfo : EIATTR_KPARAM_INFO
	.align		4
.L_31:
        /*00a8*/ 	.byte	0x04, 0x17
        /*00aa*/ 	.short	(.L_33 - .L_32)
.L_32:
        /*00ac*/ 	.word	0x00000000
        /*00b0*/ 	.short	0x000b
        /*00b2*/ 	.short	0x0058
        /*00b4*/ 	.byte	0x00, 0xf4, 0x21, 0x00


	//----- nvinfo : EIATTR_KPARAM_INFO
	.align		4
.L_33:
        /*00b8*/ 	.byte	0x04, 0x17
        /*00ba*/ 	.short	(.L_35 - .L_34)
.L_34:
        /*00bc*/ 	.word	0x00000000
        /*00c0*/ 	.short	0x000a
        /*00c2*/ 	.short	0x0050
        /*00c4*/ 	.byte	0x00, 0xf4, 0x21, 0x00


	//----- nvinfo : EIATTR_KPARAM_INFO
	.align		4
.L_35:
        /*00c8*/ 	.byte	0x04, 0x17
        /*00ca*/ 	.short	(.L_37 - .L_36)
.L_36:
        /*00cc*/ 	.word	0x00000000
        /*00d0*/ 	.short	0x0009
        /*00d2*/ 	.short	0x0048
        /*00d4*/ 	.byte	0x00, 0xf4, 0x21, 0x00


	//----- nvinfo : EIATTR_KPARAM_INFO
	.align		4
.L_37:
        /*00d8*/ 	.byte	0x04, 0x17
        /*00da*/ 	.short	(.L_39 - .L_38)
.L_38:
        /*00dc*/ 	.word	0x00000000
        /*00e0*/ 	.short	0x0008
        /*00e2*/ 	.short	0x0040
        /*00e4*/ 	.byte	0x00, 0xf4, 0x21, 0x00


	//----- nvinfo : EIATTR_KPARAM_INFO
	.align		4
.L_39:
        /*00e8*/ 	.byte	0x04, 0x17
        /*00ea*/ 	.short	(.L_41 - .L_40)
.L_40:
        /*00ec*/ 	.word	0x00000000
        /*00f0*/ 	.short	0x0007
        /*00f2*/ 	.short	0x0038
        /*00f4*/ 	.byte	0x00, 0xf4, 0x21, 0x00


	//----- nvinfo : EIATTR_KPARAM_INFO
	.align		4
.L_41:
        /*00f8*/ 	.byte	0x04, 0x17
        /*00fa*/ 	.short	(.L_43 - .L_42)
.L_42:
        /*00fc*/ 	.word	0x00000000
        /*0100*/ 	.short	0x0006
        /*0102*/ 	.short	0x0030
        /*0104*/ 	.byte	0x00, 0xf4, 0x21, 0x00


	//----- nvinfo : EIATTR_KPARAM_INFO
	.align		4
.L_43:
        /*0108*/ 	.byte	0x04, 0x17
        /*010a*/ 	.short	(.L_45 - .L_44)
.L_44:
        /*010c*/ 	.word	0x00000000
        /*0110*/ 	.short	0x0005
        /*0112*/ 	.short	0x0028
        /*0114*/ 	.byte	0x00, 0xf4, 0x21, 0x00


	//----- nvinfo : EIATTR_KPARAM_INFO
	.align		4
.L_45:
        /*0118*/ 	.byte	0x04, 0x17
        /*011a*/ 	.short	(.L_47 - .L_46)
.L_46:
        /*011c*/ 	.word	0x00000000
        /*0120*/ 	.short	0x0004
        /*0122*/ 	.short	0x0020
        /*0124*/ 	.byte	0x00, 0xf4, 0x21, 0x00


	//----- nvinfo : EIATTR_KPARAM_INFO
	.align		4
.L_47:
        /*0128*/ 	.byte	0x04, 0x17
        /*012a*/ 	.short	(.L_49 - .L_48)
.L_48:
        /*012c*/ 	.word	0x00000000
        /*0130*/ 	.short	0x0003
        /*0132*/ 	.short	0x0018
        /*0134*/ 	.byte	0x00, 0xf4, 0x21, 0x00


	//----- nvinfo : EIATTR_KPARAM_INFO
	.align		4
.L_49:
        /*0138*/ 	.byte	0x04, 0x17
        /*013a*/ 	.short	(.L_51 - .L_50)
.L_50:
        /*013c*/ 	.word	0x00000000
        /*0140*/ 	.short	0x0002
        /*0142*/ 	.short	0x0010
        /*0144*/ 	.byte	0x00, 0xf4, 0x21, 0x00


	//----- nvinfo : EIATTR_KPARAM_INFO
	.align		4
.L_51:
        /*0148*/ 	.byte	0x04, 0x17
        /*014a*/ 	.short	(.L_53 - .L_52)
.L_52:
        /*014c*/ 	.word	0x00000000
        /*0150*/ 	.short	0x0001
        /*0152*/ 	.short	0x0008
        /*0154*/ 	.byte	0x00, 0xf4, 0x21, 0x00


	//----- nvinfo : EIATTR_KPARAM_INFO
	.align		4
.L_53:
        /*0158*/ 	.byte	0x04, 0x17
        /*015a*/ 	.short	(.L_55 - .L_54)
.L_54:
        /*015c*/ 	.word	0x00000000
        /*0160*/ 	.short	0x0000
        /*0162*/ 	.short	0x0000
        /*0164*/ 	.byte	0x00, 0xf4, 0x21, 0x00


	//----- nvinfo : EIATTR_SPARSE_MMA_MASK
	.align		4
.L_55:
        /*0168*/ 	.byte	0x03, 0x50
        /*016a*/ 	.short	0x0000


	//----- nvinfo : EIATTR_MAXREG_COUNT
	.align		4
        /*016c*/ 	.byte	0x03, 0x1b
        /*016e*/ 	.short	0x00ff


	//----- nvinfo : EIATTR_EXIT_INSTR_OFFSETS
	.align		4
        /*0170*/ 	.byte	0x04, 0x1c
        /*0172*/ 	.short	(.L_57 - .L_56)


	//   ....[0]....
.L_56:
        /*0174*/ 	.word	0x00000c80


	//   ....[1]....
        /*0178*/ 	.word	0x00000ca0


	//----- nvinfo : EIATTR_REQNTID
	.align		4
.L_57:
        /*017c*/ 	.byte	0x04, 0x10
        /*017e*/ 	.short	(.L_59 - .L_58)
.L_58:
        /*0180*/ 	.word	0x00000080
        /*0184*/ 	.word	0x00000001
        /*0188*/ 	.word	0x00000001


	//----- nvinfo : EIATTR_CBANK_PARAM_SIZE
	.align		4
.L_59:
        /*018c*/ 	.byte	0x03, 0x19
        /*018e*/ 	.short	0x00ac


	//----- nvinfo : EIATTR_PARAM_CBANK
	.align		4
        /*0190*/ 	.byte	0x04, 0x0a
        /*0192*/ 	.short	(.L_61 - .L_60)
	.align		4
.L_60:
        /*0194*/ 	.word	index@(.nv.constant0.triton_poi_fused_cat_3)
        /*0198*/ 	.short	0x0210
        /*019a*/ 	.short	0x00ac


	//----- nvinfo : EIATTR_SW_WAR
	.align		4
.L_61:
        /*019c*/ 	.byte	0x04, 0x36
        /*019e*/ 	.short	(.L_63 - .L_62)
.L_62:
        /*01a0*/ 	.word	0x00000008
.L_63:


//--------------------- .nv.callgraph             --------------------------
	.section	.nv.callgraph,"",@"SHT_CUDA_CALLGRAPH"
	.align	4
	.sectionentsize	8
	.align		4
        /*0000*/ 	.word	0x00000000
	.align		4
        /*0004*/ 	.word	0xffffffff
	.align		4
        /*0008*/ 	.word	0x00000000
	.align		4
        /*000c*/ 	.word	0xfffffffe
	.align		4
        /*0010*/ 	.word	0x00000000
	.align		4
        /*0014*/ 	.word	0xfffffffd
	.align		4
        /*0018*/ 	.word	0x00000000
	.align		4
        /*001c*/ 	.word	0xfffffffc


//--------------------- .nv.constant4             --------------------------
	.section	.nv.constant4,"a",@progbits
	.align	8
	.align		8
.nv.constant4:
        /*0000*/ 	.dword	_$_str
	.align		8
        /*0008*/ 	.dword	_$_str_$_2


//--------------------- .text.triton_poi_fused_cat_3 --------------------------
	.section	.text.triton_poi_fused_cat_3,"ax",@progbits
	.align	128
        .global         triton_poi_fused_cat_3
        .type           triton_poi_fused_cat_3,@function
        .size           triton_poi_fused_cat_3,(.L_x_1 - triton_poi_fused_cat_3)
        .other          triton_poi_fused_cat_3,@"STO_CUDA_ENTRY STV_DEFAULT"
triton_poi_fused_cat_3:
.text.triton_poi_fused_cat_3:
[----:B------:R-:W0:Y:S01]  /*0000*/  LDC R1, c[0x0][0x28] ;  /* 0x00000a00ff017b82 */ /* 0x000e220000000800 */
[----:B------:R-:W1:Y:S07]  /*0010*/  S2R R3, SR_TID.X ;  /* 0x0000000000037919 */ /* 0x000e6e0000002100 */
[----:B------:R-:W2:Y:S01]  /*0020*/  LDC.64 R4, c[0x0][0x220] ;  /* 0x00008800ff047b82 */ /* 0x000ea20000000a00 */
[----:B------:R-:W-:Y:S01]  /*0030*/  ULDC.64 UR4, c[0x0][0x208] ;  /* 0x0000820000047ab9 */ /* 0x000fe20000000a00 */
[----:B------:R-:W3:Y:S06]  /*0040*/  S2R R0, SR_CTAID.X ;  /* 0x0000000000007919 */ /* 0x000eec0000002500 */
[----:B------:R-:W4:Y:S01]  /*0050*/  LDC.64 R12, c[0x0][0x298] ;  /* 0x0000a600ff0c7b82 */ /* 0x000f220000000a00 */
[----:B------:R-:W-:-:S07]  /*0060*/  CS2R R22, SRZ ;  /* 0x0000000000167805 */ /* 0x000fce000001ff00 */
[----:B------:R-:W5:Y:S01]  /*0070*/  LDC.64 R10, c[0x0][0x270] ;  /* 0x00009c00ff0a7b82 */ /* 0x000f620000000a00 */
[----:B------:R-:W-:-:S07]  /*0080*/  IMAD.MOV.U32 R19, RZ, RZ, 0x3e800000 ;  /* 0x3e800000ff137424 */ /* 0x000fce00078e00ff */
[----:B------:R-:W4:Y:S01]  /*0090*/  LDC.64 R24, c[0x0][0x260] ;  /* 0x00009800ff187b82 */ /* 0x000f220000000a00 */
[----:B-1----:R-:W-:-:S07]  /*00a0*/  LOP3.LUT R3, R3, 0x7f, RZ, 0xc0, !PT ;  /* 0x0000007f03037812 */ /* 0x002fce00078ec0ff */
[----:B------:R-:W1:Y:S01]  /*00b0*/  LDC.64 R14, c[0x0][0x280] ;  /* 0x0000a000ff0e7b82 */ /* 0x000e620000000a00 */
[----:B---3--:R-:W-:-:S07]  /*00c0*/  IMAD R3, R0, 0x80, R3 ;  /* 0x0000008000037824 */ /* 0x008fce00078e0203 */
[----:B------:R-:W3:Y:S01]  /*00d0*/  LDC.64 R20, c[0x0][0x268] ;  /* 0x00009a00ff147b82 */ /* 0x000ee20000000a00 */
[----:B------:R-:W-:-:S04]  /*00e0*/  SHF.R.S32.HI R2, RZ, 0x1f, R3 ;  /* 0x0000001fff027819 */ /* 0x000fc80000011403 */
[----:B------:R-:W-:Y:S01]  /*00f0*/  LEA.HI R0, R2, R3, RZ, 0x4 ;  /* 0x0000000302007211 */ /* 0x000fe200078f20ff */
[----:B------:R-:W-:Y:S02]  /*0100*/  IMAD.MOV.U32 R18, RZ, RZ, RZ ;  /* 0x000000ffff127224 */ /* 0x000fe400078e00ff */
[----:B------:R-:W1:Y:S01]  /*0110*/  LDC.64 R16, c[0x0][0x278] ;  /* 0x00009e00ff107b82 */ /* 0x000e620000000a00 */
[----:B------:R-:W-:-:S04]  /*0120*/  SHF.R.S32.HI R6, RZ, 0x4, R0 ;  /* 0x00000004ff067819 */ /* 0x000fc80000011400 */
[----:B------:R-:W-:-:S03]  /*0130*/  LEA.HI R7, R6, R6, RZ, 0x4 ;  /* 0x0000000606077211 */ /* 0x000fc600078f20ff */
[----:B------:R-:W1:Y:S01]  /*0140*/  LDC.64 R30, c[0x0][0x218] ;  /* 0x00008600ff1e7b82 */ /* 0x000e620000000a00 */
[----:B------:R-:W-:-:S05]  /*0150*/  LOP3.LUT R7, R7, 0xfffffff0, RZ, 0xc0, !PT ;  /* 0xfffffff007077812 */ /* 0x000fca00078ec0ff */
[----:B------:R-:W-:Y:S02]  /*0160*/  IMAD.IADD R6, R6, 0x1, -R7 ;  /* 0x0000000106067824 */ /* 0x000fe400078e0a07 */
[----:B------:R-:W-:Y:S01]  /*0170*/  IMAD.MOV.U32 R7, RZ, RZ, RZ ;  /* 0x000000ffff077224 */ /* 0x000fe200078e00ff */
[----:B------:R-:W1:Y:S01]  /*0180*/  LDC.64 R36, c[0x0][0x210] ;  /* 0x00008400ff247b82 */ /* 0x000e620000000a00 */
[C---:B--2---:R-:W-:Y:S01]  /*0190*/  IMAD.WIDE R4, R6.reuse, 0x4, R4 ;  /* 0x0000000406047825 */ /* 0x044fe200078e0204 */
[----:B------:R-:W-:-:S04]  /*01a0*/  ISETP.GE.AND P0, PT, R6, 0x4, PT ;  /* 0x000000040600780c */ /* 0x000fc80003f06270 */
[----:B------:R-:W-:-:S13]  /*01b0*/  ISETP.LT.AND P1, PT, R3, 0x400, !P0 ;  /* 0x000004000300780c */ /* 0x000fda0004721270 */
[----:B------:R2:W3:Y:S01]  /*01c0*/  @P1 LDG.E.EL R7, desc[UR4][R4.64] ;  /* 0x0000000404071981 */ /* 0x0004e2000c2e1900 */
[C---:B------:R-:W-:Y:S01]  /*01d0*/  ISETP.GT.AND P0, PT, R6.reuse, 0xb, PT ;  /* 0x0000000b0600780c */ /* 0x040fe20003f04270 */
[----:B----4-:R-:W-:Y:S01]  /*01e0*/  IMAD.WIDE R12, R6, 0x4, R12 ;  /* 0x00000004060c7825 */ /* 0x010fe200078e020c */
[----:B------:R-:W-:Y:S02]  /*01f0*/  LOP3.LUT R0, R0, 0xfffffff0, RZ, 0xc0, !PT ;  /* 0xfffffff000007812 */ /* 0x000fe400078ec0ff */
[----:B------:R-:W-:Y:S01]  /*0200*/  ISETP.LT.AND P3, PT, R3, 0x400, P0 ;  /* 0x000004000300780c */ /* 0x000fe20000761270 */
[----:B-----5:R-:W-:Y:S01]  /*0210*/  IMAD.WIDE R28, R6, 0x4, R10 ;  /* 0x00000004061c7825 */ /* 0x020fe200078e020a */
[----:B------:R-:W-:-:S11]  /*0220*/  P2R R8, PR, RZ, 0x2 ;  /* 0x00000002ff087803 */ /* 0x000fd60000000000 */
[----:B------:R4:W5:Y:S01]  /*0230*/  @P3 LDG.E.EL R22, desc[UR4][R12.64+-0x30] ;  /* 0xffffd0040c163981 */ /* 0x000962000c2e1900 */
[----:B--2---:R-:W-:Y:S01]  /*0240*/  LEA.HI R5, R2, R3, RZ, 0x8 ;  /* 0x0000000302057211 */ /* 0x004fe200078f40ff */
[----:B------:R-:W-:Y:S01]  /*0250*/  IMAD.MOV.U32 R2, RZ, RZ, RZ ;  /* 0x000000ffff027224 */ /* 0x000fe200078e00ff */
[----:B---3--:R-:W-:-:S05]  /*0260*/  SEL R7, R7, RZ, P1 ;  /* 0x000000ff07077207 */ /* 0x008fca0000800000 */
[----:B------:R-:W-:-:S04]  /*0270*/  FADD R7, R7, 0.0010000000474974513054 ;  /* 0x3a83126f07077421 */ /* 0x000fc80000000000 */
[----:B------:R2:W3:Y:S02]  /*0280*/  MUFU.SQRT R27, R7 ;  /* 0x00000007001b7308 */ /* 0x0004e40000002000 */
[----:B--2---:R-:W-:Y:S02]  /*0290*/  LOP3.LUT R7, R6, 0xfffffffc, RZ, 0xc0, !PT ;  /* 0xfffffffc06077812 */ /* 0x004fe400078ec0ff */
[----:B---3--:R-:W-:Y:S02]  /*02a0*/  FSETP.GT.AND P4, PT, R27, 8.50705917302346158658e+37, PT ;  /* 0x7e8000001b00780b */ /* 0x008fe40003f84000 */
[----:B------:R-:W-:Y:S02]  /*02b0*/  ISETP.NE.AND P0, PT, R7, 0x8, PT ;  /* 0x000000080700780c */ /* 0x000fe40003f05270 */
[----:B------:R-:W-:Y:S02]  /*02c0*/  FSETP.GEU.AND P2, PT, R27, 1.175494350822287508e-38, PT ;  /* 0x008000001b00780b */ /* 0x000fe40003f4e000 */
[----:B----4-:R-:W-:-:S07]  /*02d0*/  FSEL R12, R19, 1, P4 ;  /* 0x3f800000130c7808 */ /* 0x010fce0002000000 */
[----:B------:R-:W-:Y:S01]  /*02e0*/  @P4 FMUL R27, R27, 0.25 ;  /* 0x3e8000001b1b4820 */ /* 0x000fe20000400000 */
[----:B------:R-:W-:-:S13]  /*02f0*/  ISETP.LT.AND P4, PT, R3, 0x400, !P0 ;  /* 0x000004000300780c */ /* 0x000fda0004781270 */
[----:B------:R2:W3:Y:S01]  /*0300*/  @P4 LDG.E.EL R2, desc[UR4][R28.64+-0x20] ;  /* 0xffffe0041c024981 */ /* 0x0004e2000c2e1900 */
[----:B-----5:R-:W-:Y:S02]  /*0310*/  SEL R22, R22, RZ, P3 ;  /* 0x000000ff16167207 */ /* 0x020fe40001800000 */
[----:B------:R-:W-:Y:S02]  /*0320*/  SHF.R.S32.HI R4, RZ, 0x8, R5 ;  /* 0x00000008ff047819 */ /* 0x000fe40000011405 */
[----:B------:R-:W-:Y:S01]  /*0330*/  IADD3 R9, R3, -R0, RZ ;  /* 0x8000000003097210 */ /* 0x000fe20007ffe0ff */
[----:B------:R-:W-:-:S04]  /*0340*/  FADD R22, R22, 0.0010000000474974513054 ;  /* 0x3a83126f16167421 */ /* 0x000fc80000000000 */
[----:B------:R-:W-:Y:S02]  /*0350*/  IMAD R9, R4, 0x40, R9 ;  /* 0x0000004004097824 */ /* 0x000fe400078e0209 */
[----:B------:R-:W-:Y:S01]  /*0360*/  @!P2 FMUL R27, R27, 16777216 ;  /* 0x4b8000001b1ba820 */ /* 0x000fe20000400000 */
[----:B------:R-:W4:Y:S01]  /*0370*/  MUFU.SQRT R22, R22 ;  /* 0x0000001600167308 */ /* 0x000f220000002000 */
[----:B------:R-:W-:Y:S01]  /*0380*/  @!P2 FMUL R12, R12, 16777216 ;  /* 0x4b8000000c0ca820 */ /* 0x000fe20000400000 */
[C---:B------:R-:W-:Y:S01]  /*0390*/  IMAD R9, R6.reuse, 0x10, R9 ;  /* 0x0000001006097824 */ /* 0x040fe200078e0209 */
[----:B------:R-:W-:Y:S01]  /*03a0*/  ISETP.NE.AND P1, PT, R7, 0x4, PT ;  /* 0x000000040700780c */ /* 0x000fe20003f25270 */
[----:B------:R-:W-:Y:S01]  /*03b0*/  IMAD.WIDE R20, R6, 0x4, R20 ;  /* 0x0000000406147825 */ /* 0x000fe200078e0214 */
[----:B--2---:R-:W2:Y:S02]  /*03c0*/  LDC.64 R28, c[0x0][0x228] ;  /* 0x00008a00ff1c7b82 */ /* 0x004ea40000000a00 */
[----:B------:R-:W-:-:S02]  /*03d0*/  IADD3 R11, R9, -0x80, RZ ;  /* 0xffffff80090b7810 */ /* 0x000fc40007ffe0ff */
[----:B------:R-:W5:Y:S03]  /*03e0*/  @P4 LDG.E.EL R18, desc[UR4][R20.64+-0x20] ;  /* 0xffffe00414124981 */ /* 0x000f66000c2e1900 */
[----:B0-----:R-:W-:-:S04]  /*03f0*/  IMAD.WIDE R10, R11, 0x4, R24 ;  /* 0x000000040b0a7825 */ /* 0x001fc800078e0218 */
[----:B-1----:R-:W-:Y:S01]  /*0400*/  IMAD.WIDE R24, R6, 0x4, R14 ;  /* 0x0000000406187825 */ /* 0x002fe200078e020e */
[C---:B----4-:R-:W-:Y:S01]  /*0410*/  FSETP.GT.AND P2, PT, R22.reuse, 8.50705917302346158658e+37, PT ;  /* 0x7e8000001600780b */ /* 0x050fe20003f44000 */
[----:B------:R-:W0:Y:S01]  /*0420*/  LDC.64 R14, c[0x0][0x248] ;  /* 0x00009200ff0e7b82 */ /* 0x000e220000000a00 */
[----:B------:R1:W4:Y:S01]  /*0430*/  @P4 LDG.E R23, desc[UR4][R10.64] ;  /* 0x000000040a174981 */ /* 0x000322000c1e1900 */
[----:B------:R-:W-:Y:S02]  /*0440*/  FSETP.GEU.AND P5, PT, R22, 1.175494350822287508e-38, PT ;  /* 0x008000001600780b */ /* 0x000fe40003fae000 */
[----:B-1----:R-:W-:-:S08]  /*0450*/  FSEL R11, R19, 1, P2 ;  /* 0x3f800000130b7808 */ /* 0x002fd00001000000 */
[----:B------:R-:W-:Y:S01]  /*0460*/  @P2 FMUL R22, R22, 0.25 ;  /* 0x3e80000016162820 */ /* 0x000fe20000400000 */
[----:B------:R-:W-:Y:S01]  /*0470*/  ISETP.LT.AND P2, PT, R3, 0x400, !P1 ;  /* 0x000004000300780c */ /* 0x000fe20004f41270 */
[----:B0-----:R-:W-:-:S04]  /*0480*/  IMAD.WIDE R14, R6, 0x4, R14 ;  /* 0x00000004060e7825 */ /* 0x001fc800078e020e */
[----:B------:R-:W-:Y:S02]  /*0490*/  IMAD.MOV.U32 R13, RZ, RZ, RZ ;  /* 0x000000ffff0d7224 */ /* 0x000fe400078e00ff */
[----:B------:R-:W-:Y:S02]  /*04a0*/  IMAD.MOV.U32 R0, RZ, RZ, RZ ;  /* 0x000000ffff007224 */ /* 0x000fe400078e00ff */
[----:B------:R-:W-:-:S04]  /*04b0*/  IMAD.WIDE R16, R6, 0x4, R16 ;  /* 0x0000000406107825 */ /* 0x000fc800078e0210 */
[----:B------:R-:W4:Y:S04]  /*04c0*/  @P4 LDG.E.EL R0, desc[UR4][R24.64+-0x20] ;  /* 0xffffe00418004981 */ /* 0x000f28000c2e1900 */
[----:B------:R-:W4:Y:S01]  /*04d0*/  @P4 LDG.E.EL R13, desc[UR4][R16.64+-0x20] ;  /* 0xffffe004100d4981 */ /* 0x000f22000c2e1900 */
[----:B---3--:R-:W-:Y:S01]  /*04e0*/  SEL R20, R2, RZ, P4 ;  /* 0x000000ff02147207 */ /* 0x008fe20002000000 */
[----:B------:R-:W-:-:S10]  /*04f0*/  HFMA2.MMA R2, -RZ, RZ, 0, 0 ;  /* 0x00000000ff027435 */ /* 0x000fd400000001ff */
[----:B------:R0:W3:Y:S02]  /*0500*/  @P2 LDG.E.EL R2, desc[UR4][R14.64+-0x10] ;  /* 0xfffff0040e022981 */ /* 0x0000e4000c2e1900 */
[----:B0-----:R-:W0:Y:S01]  /*0510*/  LDC.64 R14, c[0x0][0x230] ;  /* 0x00008c00ff0e7b82 */ /* 0x001e220000000a00 */
[----:B--2---:R-:W-:-:S04]  /*0520*/  IMAD.WIDE R34, R6, 0x4, R28 ;  /* 0x0000000406227825 */ /* 0x004fc800078e021c */
[----:B------:R-:W-:-:S03]  /*0530*/  FADD R20, R20, 0.0010000000474974513054 ;  /* 0x3a83126f14147421 */ /* 0x000fc60000000000 */
[----:B------:R-:W1:Y:S01]  /*0540*/  LDC.64 R28, c[0x0][0x240] ;  /* 0x00009000ff1c7b82 */ /* 0x000e620000000a00 */
[C---:B------:R-:W-:Y:S01]  /*0550*/  IMAD.WIDE R32, R6.reuse, 0x4, R30 ;  /* 0x0000000406207825 */ /* 0x040fe200078e021e */
[----:B------:R-:W2:Y:S03]  /*0560*/  MUFU.SQRT R25, R20 ;  /* 0x0000001400197308 */ /* 0x000ea60000002000 */
[----:B0-----:R-:W-:-:S03]  /*0570*/  IMAD.WIDE R30, R6, 0x4, R14 ;  /* 0x00000004061e7825 */ /* 0x001fc600078e020e */
[----:B------:R-:W0:Y:S01]  /*0580*/  LDC.64 R14, c[0x0][0x250] ;  /* 0x00009400ff0e7b82 */ /* 0x000e220000000a00 */
[----:B--2---:R-:W-:Y:S01]  /*0590*/  FSETP.GT.AND P1, PT, R25, 8.50705917302346158658e+37, PT ;  /* 0x7e8000001900780b */ /* 0x004fe20003f24000 */
[----:B------:R-:W-:Y:S02]  /*05a0*/  IMAD.MOV.U32 R24, RZ, RZ, RZ ;  /* 0x000000ffff187224 */ /* 0x000fe400078e00ff */
[----:B-1----:R-:W-:Y:S01]  /*05b0*/  IMAD.WIDE R28, R6, 0x4, R28 ;  /* 0x00000004061c7825 */ /* 0x002fe200078e021c */
[----:B-----5:R-:W-:-:S04]  /*05c0*/  SEL R18, R18, RZ, P4 ;  /* 0x000000ff12127207 */ /* 0x020fc80002000000 */
[----:B------:R0:W2:Y:S01]  /*05d0*/  @P2 LDG.E.EL R24, desc[UR4][R28.64+-0x10] ;  /* 0xfffff0041c182981 */ /* 0x0000a2000c2e1900 */
[----:B----4-:R-:W-:Y:S02]  /*05e0*/  SEL R23, R23, RZ, P4 ;  /* 0x000000ff17177207 */ /* 0x010fe40002000000 */
[----:B------:R-:W-:Y:S01]  /*05f0*/  SEL R0, R0, RZ, P4 ;  /* 0x000000ff00007207 */ /* 0x000fe20002000000 */
[C---:B0-----:R-:W-:Y:S01]  /*0600*/  IMAD.WIDE R28, R6.reuse, 0x4, R14 ;  /* 0x00000004061c7825 */ /* 0x041fe200078e020e */
[----:B------:R-:W-:Y:S01]  /*0610*/  SEL R13, R13, RZ, P4 ;  /* 0x000000ff0d0d7207 */ /* 0x000fe20002000000 */
[----:B------:R-:W0:Y:S02]  /*0620*/  LDC.64 R14, c[0x0][0x258] ;  /* 0x00009600ff0e7b82 */ /* 0x000e240000000a00 */
[----:B0-----:R-:W-:-:S04]  /*0630*/  IMAD.WIDE R14, R6, 0x4, R14 ;  /* 0x00000004060e7825 */ /* 0x001fc800078e020e */
[----:B------:R-:W-:Y:S01]  /*0640*/  VIADD R17, R9, 0xffffffc0 ;  /* 0xffffffc009117836 */ /* 0x000fe20000000000 */
[----:B------:R-:W-:Y:S02]  /*0650*/  IADD3 R9, R9, -0xc0, RZ ;  /* 0xffffff4009097810 */ /* 0x000fe40007ffe0ff */
[----:B------:R-:W-:Y:S01]  /*0660*/  CS2R R20, SRZ ;  /* 0x0000000000147805 */ /* 0x000fe2000001ff00 */
[----:B------:R-:W0:Y:S02]  /*0670*/  MUFU.RCP R27, R27 ;  /* 0x0000001b001b7308 */ /* 0x000e240000001000 */
[----:B0-----:R-:W-:Y:S01]  /*0680*/  FMUL R12, R27, R12 ;  /* 0x0000000c1b0c7220 */ /* 0x001fe20000400000 */
[----:B------:R-:W-:Y:S01]  /*0690*/  HFMA2.MMA R27, -RZ, RZ, 0, 0 ;  /* 0x00000000ff1b7435 */ /* 0x000fe200000001ff */
[----:B------:R-:W-:Y:S01]  /*06a0*/  IMAD.MOV.U32 R26, RZ, RZ, RZ ;  /* 0x000000ffff1a7224 */ /* 0x000fe200078e00ff */
[----:B---3--:R-:W-:-:S05]  /*06b0*/  SEL R2, R2, RZ, P2 ;  /* 0x000000ff02027207 */ /* 0x008fca0001000000 */
[----:B------:R-:W-:-:S04]  /*06c0*/  FADD R10, R2, 0.0010000000474974513054 ;  /* 0x3a83126f020a7421 */ /* 0x000fc80000000000 */
[----:B------:R-:W0:Y:S02]  /*06d0*/  MUFU.SQRT R16, R10 ;  /* 0x0000000a00107308 */ /* 0x000e240000002000 */
[C---:B0-----:R-:W-:Y:S02]  /*06e0*/  FSETP.GT.AND P6, PT, R16.reuse, 8.50705917302346158658e+37, PT ;  /* 0x7e8000001000780b */ /* 0x041fe40003fc4000 */
[----:B------:R-:W-:Y:S02]  /*06f0*/  FSETP.GEU.AND P4, PT, R16, 1.175494350822287508e-38, PT ;  /* 0x008000001000780b */ /* 0x000fe40003f8e000 */
[C---:B------:R-:W-:Y:S02]  /*0700*/  FSEL R2, R19.reuse, 1, P6 ;  /* 0x3f80000013027808 */ /* 0x040fe40003000000 */
[----:B------:R-:W-:-:S07]  /*0710*/  FSEL R19, R19, 1, P1 ;  /* 0x3f80000013137808 */ /* 0x000fce0000800000 */
[----:B------:R-:W-:Y:S01]  /*0720*/  @P6 FMUL R16, R16, 0.25 ;  /* 0x3e80000010106820 */ /* 0x000fe20000400000 */
[C---:B------:R-:W-:Y:S01]  /*0730*/  FSETP.GEU.AND P6, PT, R25.reuse, 1.175494350822287508e-38, PT ;  /* 0x008000001900780b */ /* 0x040fe20003fce000 */
[----:B------:R-:W-:Y:S01]  /*0740*/  @P1 FMUL R25, R25, 0.25 ;  /* 0x3e80000019191820 */ /* 0x000fe20000400000 */
[----:B------:R-:W-:Y:S02]  /*0750*/  ISETP.NE.AND P1, PT, R8, RZ, PT ;  /* 0x000000ff0800720c */ /* 0x000fe40003f25270 */
[----:B------:R-:W-:-:S05]  /*0760*/  LOP3.LUT R8, R5, 0xffffff00, RZ, 0xc0, !PT ;  /* 0xffffff0005087812 */ /* 0x000fca00078ec0ff */
[----:B------:R-:W-:-:S04]  /*0770*/  IMAD.IADD R5, R3, 0x1, -R8 ;  /* 0x0000000103057824 */ /* 0x000fc800078e0a08 */
[----:B------:R-:W-:Y:S02]  /*0780*/  IMAD R5, R4, 0x40, R5 ;  /* 0x0000004004057824 */ /* 0x000fe400078e0205 */
[----:B------:R-:W-:Y:S01]  /*0790*/  IMAD.MOV.U32 R10, RZ, RZ, RZ ;  /* 0x000000ffff0a7224 */ /* 0x000fe200078e00ff */
[----:B------:R-:W3:Y:S01]  /*07a0*/  @P1 LDG.E.EL R26, desc[UR4][R32.64] ;  /* 0x00000004201a1981 */ /* 0x000ee2000c2e1900 */
[----:B------:R-:W-:Y:S01]  /*07b0*/  IMAD.WIDE R36, R5, 0x4, R36 ;  /* 0x0000000405247825 */ /* 0x000fe200078e0224 */
[----:B------:R-:W-:-:S03]  /*07c0*/  CS2R R4, SRZ ;  /* 0x0000000000047805 */ /* 0x000fc6000001ff00 */
[----:B------:R0:W4:Y:S04]  /*07d0*/  @P2 LDG.E.EL R10, desc[UR4][R14.64+-0x10] ;  /* 0xfffff0040e0a2981 */ /* 0x000128000c2e1900 */
[----:B------:R1:W5:Y:S01]  /*07e0*/  @P2 LDG.E.EL R4, desc[UR4][R28.64+-0x10] ;  /* 0xfffff0041c042981 */ /* 0x000362000c2e1900 */
[----:B------:R-:W-:-:S03]  /*07f0*/  MOV R8, RZ ;  /* 0x000000ff00087202 */ /* 0x000fc60000000f00 */
[----:B------:R-:W5:Y:S01]  /*0800*/  @P1 LDG.E R20, desc[UR4][R36.64] ;  /* 0x0000000424141981 */ /* 0x000f62000c1e1900 */
[----:B0-----:R-:W0:Y:S03]  /*0810*/  LDC.64 R14, c[0x0][0x288] ;  /* 0x0000a200ff0e7b82 */ /* 0x001e260000000a00 */
[----:B------:R-:W5:Y:S04]  /*0820*/  @P1 LDG.E.EL R8, desc[UR4][R30.64] ;  /* 0x000000041e081981 */ /* 0x000f68000c2e1900 */
[----:B------:R-:W5:Y:S01]  /*0830*/  @P1 LDG.E.EL R5, desc[UR4][R34.64] ;  /* 0x0000000422051981 */ /* 0x000f62000c2e1900 */
[----:B-1----:R-:W1:Y:S01]  /*0840*/  LDC.64 R28, c[0x0][0x238] ;  /* 0x00008e00ff1c7b82 */ /* 0x002e620000000a00 */
[----:B0-----:R-:W-:-:S04]  /*0850*/  IMAD.WIDE R14, R9, 0x4, R14 ;  /* 0x00000004090e7825 */ /* 0x001fc800078e020e */
[----:B-1----:R-:W-:-:S04]  /*0860*/  IMAD.WIDE R28, R17, 0x4, R28 ;  /* 0x00000004111c7825 */ /* 0x002fc800078e021c */
[----:B------:R-:W-:Y:S01]  /*0870*/  IMAD.MOV.U32 R17, RZ, RZ, RZ ;  /* 0x000000ffff117224 */ /* 0x000fe200078e00ff */
[----:B------:R0:W5:Y:S05]  /*0880*/  @P2 LDG.E R21, desc[UR4][R28.64] ;  /* 0x000000041c152981 */ /* 0x00016a000c1e1900 */
[----:B------:R1:W5:Y:S01]  /*0890*/  @P3 LDG.E R17, desc[UR4][R14.64] ;  /* 0x000000040e113981 */ /* 0x000362000c1e1900 */
[----:B------:R-:W-:Y:S01]  /*08a0*/  IMAD.MOV.U32 R9, RZ, RZ, RZ ;  /* 0x000000ffff097224 */ /* 0x000fe200078e00ff */
[----:B0-----:R-:W0:Y:S08]  /*08b0*/  LDC.64 R28, c[0x0][0x2a0] ;  /* 0x0000a800ff1c7b82 */ /* 0x001e300000000a00 */
[----:B-1----:R-:W1:Y:S02]  /*08c0*/  LDC.64 R14, c[0x0][0x290] ;  /* 0x0000a400ff0e7b82 */ /* 0x002e640000000a00 */
[----:B-1----:R-:W-:-:S05]  /*08d0*/  IMAD.WIDE R14, R6, 0x4, R14 ;  /* 0x00000004060e7825 */ /* 0x002fca00078e020e */
[----:B------:R1:W5:Y:S02]  /*08e0*/  @P3 LDG.E.EL R9, desc[UR4][R14.64+-0x30] ;  /* 0xffffd0040e093981 */ /* 0x000364000c2e1900 */
[----:B-1----:R-:W1:Y:S01]  /*08f0*/  LDC.64 R14, c[0x0][0x2a8] ;  /* 0x0000aa00ff0e7b82 */ /* 0x002e620000000a00 */
[----:B------:R-:W-:Y:S02]  /*0900*/  IMAD.MOV.U32 R30, RZ, RZ, RZ ;  /* 0x000000ffff1e7224 */ /* 0x000fe400078e00ff */
[----:B0-----:R-:W-:-:S05]  /*0910*/  IMAD.WIDE R28, R6, 0x4, R28 ;  /* 0x00000004061c7825 */ /* 0x001fca00078e021c */
[----:B------:R-:W5:Y:S01]  /*0920*/  @P3 LDG.E.EL R27, desc[UR4][R28.64+-0x30] ;  /* 0xffffd0041c1b3981 */ /* 0x000f62000c2e1900 */
[----:B-1----:R-:W-:-:S05]  /*0930*/  IMAD.WIDE R14, R6, 0x4, R14 ;  /* 0x00000004060e7825 */ /* 0x002fca00078e020e */
[----:B------:R0:W5:Y:S01]  /*0940*/  @P3 LDG.E.EL R30, desc[UR4][R14.64+-0x30] ;  /* 0xffffd0040e1e3981 */ /* 0x000162000c2e1900 */
[----:B------:R-:W-:Y:S01]  /*0950*/  @!P5 FMUL R22, R22, 16777216 ;  /* 0x4b8000001616d820 */ /* 0x000fe20000400000 */
[----:B------:R-:W-:-:S05]  /*0960*/  @!P6 FMUL R25, R25, 16777216 ;  /* 0x4b8000001919e820 */ /* 0x000fca0000400000 */
[----:B------:R-:W1:Y:S01]  /*0970*/  MUFU.RCP R22, R22 ;  /* 0x0000001600167308 */ /* 0x000e620000001000 */
[----:B------:R-:W-:-:S07]  /*0980*/  @!P4 FMUL R16, R16, 16777216 ;  /* 0x4b8000001010c820 */ /* 0x000fce0000400000 */
[----:B------:R-:W0:Y:S01]  /*0990*/  MUFU.RCP R32, R25 ;  /* 0x0000001900207308 */ /* 0x000e220000001000 */
[----:B------:R-:W-:Y:S01]  /*09a0*/  @!P5 FMUL R11, R11, 16777216 ;  /* 0x4b8000000b0bd820 */ /* 0x000fe20000400000 */
[----:B------:R-:W-:-:S06]  /*09b0*/  @!P6 FMUL R19, R19, 16777216 ;  /* 0x4b8000001313e820 */ /* 0x000fcc0000400000 */
[----:B------:R-:W0:Y:S01]  /*09c0*/  MUFU.RCP R31, R16 ;  /* 0x00000010001f7308 */ /* 0x000e220000001000 */
[----:B-1----:R-:W-:Y:S01]  /*09d0*/  FMUL R22, R22, R11 ;  /* 0x0000000b16167220 */ /* 0x002fe20000400000 */
[----:B------:R-:W-:Y:S01]  /*09e0*/  FADD R18, R23, -R18 ;  /* 0x8000001217127221 */ /* 0x000fe20000000000 */
[----:B--2---:R-:W-:Y:S01]  /*09f0*/  SEL R35, R24, RZ, P2 ;  /* 0x000000ff18237207 */ /* 0x004fe20001000000 */
[----:B------:R-:W-:Y:S01]  /*0a00*/  @!P4 FMUL R2, R2, 16777216 ;  /* 0x4b8000000202c820 */ /* 0x000fe20000400000 */
[----:B0-----:R-:W-:-:S04]  /*0a10*/  FMUL R19, R32, R19 ;  /* 0x0000001320137220 */ /* 0x001fc80000400000 */
[----:B------:R-:W-:Y:S01]  /*0a20*/  FMUL R18, R19, R18 ;  /* 0x0000001213127220 */ /* 0x000fe20000400000 */
[----:B------:R-:W-:-:S03]  /*0a30*/  FMUL R31, R31, R2 ;  /* 0x000000021f1f7220 */ /* 0x000fc60000400000 */
[----:B------:R-:W-:Y:S01]  /*0a40*/  FFMA R0, R13, R18, R0 ;  /* 0x000000120d007223 */ /* 0x000fe20000000000 */
[----:B------:R-:W-:Y:S02]  /*0a50*/  ISETP.GT.AND P5, PT, R6, 0xb, PT ;  /* 0x0000000b0600780c */ /* 0x000fe40003fa4270 */
[----:B------:R-:W-:Y:S02]  /*0a60*/  ISETP.NE.AND P4, PT, R7, 0x4, PT ;  /* 0x000000040700780c */ /* 0x000fe40003f85270 */
[----:B---3--:R-:W-:Y:S02]  /*0a70*/  SEL R33, R26, RZ, P1 ;  /* 0x000000ff1a217207 */ /* 0x008fe40000800000 */
[----:B----4-:R-:W-:Y:S02]  /*0a80*/  SEL R10, R10, RZ, P2 ;  /* 0x000000ff0a0a7207 */ /* 0x010fe40001000000 */
[----:B-----5:R-:W-:Y:S02]  /*0a90*/  SEL R11, R4, RZ, P2 ;  /* 0x000000ff040b7207 */ /* 0x020fe40001000000 */
[----:B------:R-:W-:-:S02]  /*0aa0*/  SEL R20, R20, RZ, P1 ;  /* 0x000000ff14147207 */ /* 0x000fc40000800000 */
[----:B------:R-:W-:Y:S02]  /*0ab0*/  SEL R8, R8, RZ, P1 ;  /* 0x000000ff08087207 */ /* 0x000fe40000800000 */
[----:B------:R-:W-:-:S05]  /*0ac0*/  SEL R24, R21, RZ, P2 ;  /* 0x000000ff15187207 */ /* 0x000fca0001000000 */
[----:B------:R-:W-:-:S04]  /*0ad0*/  FADD R2, R24, -R35 ;  /* 0x8000002318027221 */ /* 0x000fc80000000000 */
[----:B------:R-:W-:Y:S01]  /*0ae0*/  FMUL R2, R31, R2 ;  /* 0x000000021f027220 */ /* 0x000fe20000400000 */
[----:B------:R-:W-:-:S03]  /*0af0*/  FADD R21, R20, -R33 ;  /* 0x8000002114157221 */ /* 0x000fc60000000000 */
[----:B------:R-:W-:Y:S01]  /*0b00*/  FFMA R2, R11, R2, R10 ;  /* 0x000000020b027223 */ /* 0x000fe2000000000a */
[----:B------:R-:W-:Y:S02]  /*0b10*/  SEL R11, R5, RZ, P1 ;  /* 0x000000ff050b7207 */ /* 0x000fe40000800000 */
[----:B------:R-:W-:Y:S01]  /*0b20*/  ISETP.GE.AND P1, PT, R3, 0x400, PT ;  /* 0x000004000300780c */ /* 0x000fe20003f26270 */
[----:B------:R-:W-:Y:S01]  /*0b30*/  FMUL R12, R12, R21 ;  /* 0x000000150c0c7220 */ /* 0x000fe20000400000 */
[----:B------:R-:W-:Y:S02]  /*0b40*/  SEL R14, R9, RZ, P3 ;  /* 0x000000ff090e7207 */ /* 0x000fe40001800000 */
[----:B------:R-:W-:-:S05]  /*0b50*/  SEL R9, R17, RZ, P3 ;  /* 0x000000ff11097207 */ /* 0x000fca0001800000 */
[----:B------:R-:W-:Y:S02]  /*0b60*/  FADD R9, R9, -R14 ;  /* 0x8000000e09097221 */ /* 0x000fe40000000000 */
[----:B------:R-:W0:Y:S02]  /*0b70*/  LDC.64 R14, c[0x0][0x2b0] ;  /* 0x0000ac00ff0e7b82 */ /* 0x000e240000000a00 */
[----:B------:R-:W-:Y:S01]  /*0b80*/  FMUL R9, R22, R9 ;  /* 0x0000000916097220 */ /* 0x000fe20000400000 */
[----:B------:R-:W-:Y:S02]  /*0b90*/  SEL R27, R27, RZ, P3 ;  /* 0x000000ff1b1b7207 */ /* 0x000fe40001800000 */
[----:B------:R-:W-:-:S05]  /*0ba0*/  SEL R30, R30, RZ, P3 ;  /* 0x000000ff1e1e7207 */ /* 0x000fca0001800000 */
[----:B------:R-:W-:Y:S01]  /*0bb0*/  FFMA R9, R27, R9, R30 ;  /* 0x000000091b097223 */ /* 0x000fe2000000001e */
[----:B------:R-:W-:-:S04]  /*0bc0*/  FSETP.GEU.AND P3, PT, R0, RZ, PT ;  /* 0x000000ff0000720b */ /* 0x000fc80003f6e000 */
[----:B------:R-:W-:-:S04]  /*0bd0*/  FSETP.GEU.AND P2, PT, R9, RZ, PT ;  /* 0x000000ff0900720b */ /* 0x000fc80003f4e000 */
[----:B------:R-:W-:Y:S02]  /*0be0*/  FSEL R9, R9, RZ, P2 ;  /* 0x000000ff09097208 */ /* 0x000fe40001000000 */
[----:B------:R-:W-:Y:S02]  /*0bf0*/  FSEL R5, R0, RZ, P3 ;  /* 0x000000ff00057208 */ /* 0x000fe40001800000 */
[----:B------:R-:W-:Y:S02]  /*0c00*/  @P0 FSEL R5, R9, RZ, P5 ;  /* 0x000000ff09050208 */ /* 0x000fe40002800000 */
[----:B------:R-:W-:Y:S01]  /*0c10*/  ISETP.GE.AND P5, PT, R6, 0x4, PT ;  /* 0x000000040600780c */ /* 0x000fe20003fa6270 */
[----:B------:R-:W-:Y:S01]  /*0c20*/  FFMA R12, R11, R12, R8 ;  /* 0x0000000c0b0c7223 */ /* 0x000fe20000000008 */
[----:B------:R-:W-:-:S04]  /*0c30*/  FSETP.GEU.AND P0, PT, R2, RZ, PT ;  /* 0x000000ff0200720b */ /* 0x000fc80003f0e000 */
[----:B------:R-:W-:Y:S02]  /*0c40*/  @!P4 FSEL R5, R2, RZ, P0 ;  /* 0x000000ff0205c208 */ /* 0x000fe40000000000 */
[----:B------:R-:W-:Y:S01]  /*0c50*/  FSETP.GEU.AND P0, PT, R12, RZ, PT ;  /* 0x000000ff0c00720b */ /* 0x000fe20003f0e000 */
[----:B0-----:R-:W-:-:S04]  /*0c60*/  IMAD.WIDE R14, R3, 0x4, R14 ;  /* 0x00000004030e7825 */ /* 0x001fc800078e020e */
[----:B------:R-:W-:Y:S01]  /*0c70*/  @!P5 FSEL R5, R12, RZ, P0 ;  /* 0x000000ff0c05d208 */ /* 0x000fe20000000000 */
[----:B------:R-:W-:Y:S07]  /*0c80*/  @P1 EXIT ;  /* 0x000000000000194d */ /* 0x000fee0003800000 */
[----:B------:R-:W-:Y:S01]  /*0c90*/  STG.E desc[UR4][R14.64], R5 ;  /* 0x000000050e007986 */ /* 0x000fe2000c101904 */
[----:B------:R-:W-:Y:S05]  /*0ca0*/  EXIT ;  /* 0x000000000000794d */ /* 0x000fea0003800000 */
.L_x_0:
[----:B------:R-:W-:-:S00]  /*0cb0*/  BRA `(.L_x_0) ;  /* 0xfffffffc00fc7947 */ /* 0x000fc0000383ffff */
[----:B------:R-:W-:-:S00]  /*0cc0*/  NOP ;  /* 0x0000000000007918 */ /* 0x000fc00000000000 */
        /* <DEDUP_REMOVED lines=11> */
.L_x_1:


//--------------------- .nv.global.init           --------------------------
	.section	.nv.global.init,"aw",@progbits
.nv.global.init:
	.type		_$_str,@object
	.size		_$_str,(_$_str_$_2 - _$_str)
_$_str:
        /*0000*/ 	.byte	0x5f, 0x5f, 0x43, 0x55, 0x44, 0x41, 0x5f, 0x46, 0x54, 0x5a, 0x00
	.type		_$_str_$_2,@object
	.size		_$_str_$_2,(.L_1 - _$_str_$_2)
_$_str_$_2:
        /*000b*/ 	.byte	0x5f, 0x5f, 0x43, 0x55, 0x44, 0x41, 0x5f, 0x50, 0x52, 0x45, 0x43, 0x5f, 0x53, 0x51, 0x52, 0x54
        /*001b*/ 	.byte	0x00
.L_1:


//--------------------- .nv.constant0.triton_poi_fused_cat_3 --------------------------
	.section	.nv.constant0.triton_poi_fused_cat_3,"a",@progbits
	.sectionflags	@""
	.align	4
.nv.constant0.triton_poi_fused_cat_3:
	.zero		700
